	.headerflags	@"EF_CUDA_TEXMODE_UNIFIED EF_CUDA_64BIT_ADDRESS EF_CUDA_ACCELERATORS EF_CUDA_SM90 EF_CUDA_VIRTUAL_SM(EF_CUDA_SM90)"
	.elftype	@"ET_EXEC"


//--------------------- .nv.info                  --------------------------
	.section	.nv.info,"",@"SHT_CUDA_INFO"
	.align	4


	//----- nvinfo : EIATTR_REGCOUNT
	.align		4
        /*0000*/ 	.byte	0x04, 0x2f
        /*0002*/ 	.short	(.L_3 - .L_2)
	.align		4
.L_2:
        /*0004*/ 	.word	index@(triton_poi_fused_cat_2)
        /*0008*/ 	.word	0x0000001d


	//----- nvinfo : EIATTR_MIN_STACK_SIZE
	.align		4
.L_3:
        /*000c*/ 	.byte	0x04, 0x12
        /*000e*/ 	.short	(.L_5 - .L_4)
	.align		4
.L_4:
        /*0010*/ 	.word	index@(triton_poi_fused_cat_2)
        /*0014*/ 	.word	0x00000000


	//----- nvinfo : EIATTR_FRAME_SIZE
	.align		4
.L_5:
        /*0018*/ 	.byte	0x04, 0x11
        /*001a*/ 	.short	(.L_7 - .L_6)
	.align		4
.L_6:
        /*001c*/ 	.word	index@(triton_poi_fused_cat_2)
        /*0020*/ 	.word	0x00000000


	//----- nvinfo : EIATTR_MIN_STACK_SIZE
	.align		4
.L_7:
        /*0024*/ 	.byte	0x04, 0x12
        /*0026*/ 	.short	(.L_9 - .L_8)
	.align		4
.L_8:
        /*0028*/ 	.word	index@(triton_poi_fused_cat_2)
        /*002c*/ 	.word	0x00000000
.L_9:


//--------------------- .nv.info.triton_poi_fused_cat_2 --------------------------
	.section	.nv.info.triton_poi_fused_cat_2,"",@"SHT_CUDA_INFO"
	.sectionflags	@""
	.align	4


	//----- nvinfo : EIATTR_CUDA_API_VERSION
	.align		4
        /*0000*/ 	.byte	0x04, 0x37
        /*0002*/ 	.short	(.L_11 - .L_10)
.L_10:
        /*0004*/ 	.word	0x0000007c


	//----- nvinfo : EIATTR_KPARAM_INFO
	.align		4
.L_11:
        /*0008*/ 	.byte	0x04, 0x17
        /*000a*/ 	.short	(.L_13 - .L_12)
.L_12:
        /*000c*/ 	.word	0x00000000
        /*0010*/ 	.short	0x0008
        /*0012*/ 	.short	0x0040
        /*0014*/ 	.byte	0x00, 0xf0, 0x11, 0x00


	//----- nvinfo : EIATTR_KPARAM_INFO
	.align		4
.L_13:
        /*0018*/ 	.byte	0x04, 0x17
        /*001a*/ 	.short	(.L_15 - .L_14)
.L_14:
        /*001c*/ 	.word	0x00000000
        /*0020*/ 	.short	0x0007
        /*0022*/ 	.short	0x0038
        /*0024*/ 	.byte	0x00, 0xf4, 0x21, 0x00


	//----- nvinfo : EIATTR_KPARAM_INFO
	.align		4
.L_15:
        /*0028*/ 	.byte	0x04, 0x17
        /*002a*/ 	.short	(.L_17 - .L_16)
.L_16:
        /*002c*/ 	.word	0x00000000
        /*0030*/ 	.short	0x0006
        /*0032*/ 	.short	0x0030
        /*0034*/ 	.byte	0x00, 0xf4, 0x21, 0x00


	//----- nvinfo : EIATTR_KPARAM_INFO
	.align		4
.L_17:
        /*0038*/ 	.byte	0x04, 0x17
        /*003a*/ 	.short	(.L_19 - .L_18)
.L_18:
        /*003c*/ 	.word	0x00000000
        /*0040*/ 	.short	0x0005
        /*0042*/ 	.short	0x0028
        /*0044*/ 	.byte	0x00, 0xf4, 0x21, 0x00


	//----- nvinfo : EIATTR_KPARAM_INFO
	.align		4
.L_19:
        /*0048*/ 	.byte	0x04, 0x17
        /*004a*/ 	.short	(.L_21 - .L_20)
.L_20:
        /*004c*/ 	.word	0x00000000
        /*0050*/ 	.short	0x0004
        /*0052*/ 	.short	0x0020
        /*0054*/ 	.byte	0x00, 0xf4, 0x21, 0x00


	//----- nvinfo : EIATTR_KPARAM_INFO
	.align		4
.L_21:
        /*0058*/ 	.byte	0x04, 0x17
        /*005a*/ 	.short	(.L_23 - .L_22)
.L_22:
        /*005c*/ 	.word	0x00000000
        /*0060*/ 	.short	0x0003
        /*0062*/ 	.short	0x0018
        /*0064*/ 	.byte	0x00, 0xf4, 0x21, 0x00


	//----- nvinfo : EIATTR_KPARAM_INFO
	.align		4
.L_23:
        /*0068*/ 	.byte	0x04, 0x17
        /*006a*/ 	.short	(.L_25 - .L_24)
.L_24:
        /*006c*/ 	.word	0x00000000
        /*0070*/ 	.short	0x0002
        /*0072*/ 	.short	0x0010
        /*0074*/ 	.byte	0x00, 0xf4, 0x21, 0x00


	//----- nvinfo : EIATTR_KPARAM_INFO
	.align		4
.L_25:
        /*0078*/ 	.byte	0x04, 0x17
        /*007a*/ 	.short	(.L_27 - .L_26)
.L_26:
        /*007c*/ 	.word	0x00000000
        /*0080*/ 	.short	0x0001
        /*0082*/ 	.short	0x0008
        /*0084*/ 	.byte	0x00, 0xf4, 0x21, 0x00


	//----- nvinfo : EIATTR_KPARAM_INFO
	.align		4
.L_27:
        /*0088*/ 	.byte	0x04, 0x17
        /*008a*/ 	.short	(.L_29 - .L_28)
.L_28:
        /*008c*/ 	.word	0x00000000
        /*0090*/ 	.short	0x0000
        /*0092*/ 	.short	0x0000
        /*0094*/ 	.byte	0x00, 0xf4, 0x21, 0x00


	//----- nvinfo : EIATTR_SPARSE_MMA_MASK
	.align		4
.L_29:
        /*0098*/ 	.byte	0x03, 0x50
        /*009a*/ 	.short	0x0000


	//----- nvinfo : EIATTR_MAXREG_COUNT
	.align		4
        /*009c*/ 	.byte	0x03, 0x1b
        /*009e*/ 	.short	0x00ff


	//----- nvinfo : EIATTR_EXIT_INSTR_OFFSETS
	.align		4
        /*00a0*/ 	.byte	0x04, 0x1c
        /*00a2*/ 	.short	(.L_31 - .L_30)


	//   ....[0]....
.L_30:
        /*00a4*/ 	.word	0x00000780


	//   ....[1]....
        /*00a8*/ 	.word	0x000007a0


	//----- nvinfo : EIATTR_REQNTID
	.align		4
.L_31:
        /*00ac*/ 	.byte	0x04, 0x10
        /*00ae*/ 	.short	(.L_33 - .L_32)
.L_32:
        /*00b0*/ 	.word	0x00000080
        /*00b4*/ 	.word	0x00000001
        /*00b8*/ 	.word	0x00000001


	//----- nvinfo : EIATTR_CBANK_PARAM_SIZE
	.align		4
.L_33:
        /*00bc*/ 	.byte	0x03, 0x19
        /*00be*/ 	.short	0x0044


	//----- nvinfo : EIATTR_PARAM_CBANK
	.align		4
        /*00c0*/ 	.byte	0x04, 0x0a
        /*00c2*/ 	.short	(.L_35 - .L_34)
	.align		4
.L_34:
        /*00c4*/ 	.word	index@(.nv.constant0.triton_poi_fused_cat_2)
        /*00c8*/ 	.short	0x0210
        /*00ca*/ 	.short	0x0044


	//----- nvinfo : EIATTR_SW_WAR
	.align		4
.L_35:
        /*00cc*/ 	.byte	0x04, 0x36
        /*00ce*/ 	.short	(.L_37 - .L_36)
.L_36:
        /*00d0*/ 	.word	0x00000008
.L_37:


//--------------------- .nv.callgraph             --------------------------
	.section	.nv.callgraph,"",@"SHT_CUDA_CALLGRAPH"
	.align	4
	.sectionentsize	8
	.align		4
        /*0000*/ 	.word	0x00000000
	.align		4
        /*0004*/ 	.word	0xffffffff
	.align		4
        /*0008*/ 	.word	0x00000000
	.align		4
        /*000c*/ 	.word	0xfffffffe
	.align		4
        /*0010*/ 	.word	0x00000000
	.align		4
        /*0014*/ 	.word	0xfffffffd
	.align		4
        /*0018*/ 	.word	0x00000000
	.align		4
        /*001c*/ 	.word	0xfffffffc


//--------------------- .nv.constant4             --------------------------
	.section	.nv.constant4,"a",@progbits
	.align	8
	.align		8
.nv.constant4:
        /*0000*/ 	.dword	_$_str
	.align		8
        /*0008*/ 	.dword	_$_str_$_2


//--------------------- .text.triton_poi_fused_cat_2 --------------------------
	.section	.text.triton_poi_fused_cat_2,"ax",@progbits
	.align	128
        .global         triton_poi_fused_cat_2
        .type           triton_poi_fused_cat_2,@function
        .size           triton_poi_fused_cat_2,(.L_x_1 - triton_poi_fused_cat_2)
        .other          triton_poi_fused_cat_2,@"STO_CUDA_ENTRY STV_DEFAULT"
triton_poi_fused_cat_2:
.text.triton_poi_fused_cat_2:
[----:B------:R-:W0:Y:S01]  /*0000*/  LDC R1, c[0x0][0x28] ;  /* 0x00000a00ff017b82 */ /* 0x000e220000000800 */
[----:B------:R-:W1:Y:S07]  /*0010*/  S2R R0, SR_TID.X ;  /* 0x0000000000007919 */ /* 0x000e6e0000002100 */
[----:B------:R-:W2:Y:S01]  /*0020*/  LDC.64 R2, c[0x0][0x230] ;  /* 0x00008c00ff027b82 */ /* 0x000ea20000000a00 */
[----:B------:R-:W-:Y:S01]  /*0030*/  IMAD.MOV.U32 R8, RZ, RZ, RZ ;  /* 0x000000ffff087224 */ /* 0x000fe200078e00ff */
[----:B------:R-:W-:Y:S01]  /*0040*/  ULDC.64 UR4, c[0x0][0x208] ;  /* 0x0000820000047ab9 */ /* 0x000fe20000000a00 */
[----:B------:R-:W3:Y:S01]  /*0050*/  S2R R7, SR_CTAID.X ;  /* 0x0000000000077919 */ /* 0x000ee20000002500 */
[----:B------:R-:W-:-:S04]  /*0060*/  ULDC.64 UR6, c[0x0][0x218] ;  /* 0x0000860000067ab9 */ /* 0x000fc80000000a00 */
[----:B------:R-:W4:Y:S08]  /*0070*/  LDC.64 R14, c[0x0][0x228] ;  /* 0x00008a00ff0e7b82 */ /* 0x000f300000000a00 */
[----:B------:R-:W5:Y:S08]  /*0080*/  LDC.64 R20, c[0x0][0x220] ;  /* 0x00008800ff147b82 */ /* 0x000f700000000a00 */
[----:B------:R-:W4:Y:S01]  /*0090*/  LDC.64 R10, c[0x0][0x238] ;  /* 0x00008e00ff0a7b82 */ /* 0x000f220000000a00 */
[----:B-1----:R-:W-:-:S07]  /*00a0*/  IMAD.SHL.U32 R0, R0, 0x2, RZ ;  /* 0x0000000200007824 */ /* 0x002fce00078e00ff */
[----:B------:R-:W1:Y:S01]  /*00b0*/  LDC.64 R12, c[0x0][0x240] ;  /* 0x00009000ff0c7b82 */ /* 0x000e620000000a00 */
[----:B------:R-:W-:-:S05]  /*00c0*/  LOP3.LUT R0, R0, 0xfe, RZ, 0xc0, !PT ;  /* 0x000000fe00007812 */ /* 0x000fca00078ec0ff */
[----:B---3--:R-:W-:-:S05]  /*00d0*/  IMAD R7, R7, 0x100, R0 ;  /* 0x0000010007077824 */ /* 0x008fca00078e0200 */
[----:B------:R-:W-:-:S04]  /*00e0*/  SHF.R.S32.HI R16, RZ, 0x1f, R7 ;  /* 0x0000001fff107819 */ /* 0x000fc80000011407 */
[----:B------:R-:W-:-:S04]  /*00f0*/  LEA.HI R4, R16, R7, RZ, 0x4 ;  /* 0x0000000710047211 */ /* 0x000fc800078f20ff */
[----:B------:R-:W-:-:S04]  /*0100*/  SHF.R.S32.HI R17, RZ, 0x4, R4 ;  /* 0x00000004ff117819 */ /* 0x000fc80000011404 */
[----:B------:R-:W-:-:S04]  /*0110*/  LEA.HI R0, R17, R17, RZ, 0x3 ;  /* 0x0000001111007211 */ /* 0x000fc800078f18ff */
[----:B------:R-:W-:-:S05]  /*0120*/  LOP3.LUT R0, R0, 0xfffffff8, RZ, 0xc0, !PT ;  /* 0xfffffff800007812 */ /* 0x000fca00078ec0ff */
[----:B------:R-:W-:-:S04]  /*0130*/  IMAD.IADD R17, R17, 0x1, -R0 ;  /* 0x0000000111117824 */ /* 0x000fc800078e0a00 */
[C---:B--2---:R-:W-:Y:S01]  /*0140*/  IMAD.WIDE R2, R17.reuse, 0x4, R2 ;  /* 0x0000000411027825 */ /* 0x044fe200078e0202 */
[----:B------:R-:W-:-:S04]  /*0150*/  ISETP.GT.AND P2, PT, R17, 0x5, PT ;  /* 0x000000051100780c */ /* 0x000fc80003f44270 */
[----:B------:R-:W-:Y:S01]  /*0160*/  ISETP.LT.AND P3, PT, R7, 0x200, P2 ;  /* 0x000002000700780c */ /* 0x000fe20001761270 */
[----:B------:R-:W-:-:S12]  /*0170*/  IMAD.MOV.U32 R0, RZ, RZ, RZ ;  /* 0x000000ffff007224 */ /* 0x000fd800078e00ff */
[----:B------:R-:W2:Y:S04]  /*0180*/  @P3 LDG.E.EL R8, desc[UR4][R2.64+-0x18] ;  /* 0xffffe80402083981 */ /* 0x000ea8000c2e1900 */
[----:B------:R3:W2:Y:S01]  /*0190*/  @P3 LDG.E.EL R0, desc[UR4][R2.64+-0x18] ;  /* 0xffffe80402003981 */ /* 0x0006a2000c2e1900 */
[----:B------:R-:W-:Y:S01]  /*01a0*/  LEA.HI R16, R16, R7, RZ, 0x7 ;  /* 0x0000000710107211 */ /* 0x000fe200078f38ff */
[----:B----4-:R-:W-:Y:S01]  /*01b0*/  IMAD.WIDE R14, R17, 0x4, R14 ;  /* 0x00000004110e7825 */ /* 0x010fe200078e020e */
[----:B------:R-:W-:Y:S02]  /*01c0*/  LOP3.LUT R4, R4, 0xfffffff0, RZ, 0xc0, !PT ;  /* 0xfffffff004047812 */ /* 0x000fe400078ec0ff */
[----:B------:R-:W-:-:S03]  /*01d0*/  SHF.R.S32.HI R18, RZ, 0x7, R16 ;  /* 0x00000007ff127819 */ /* 0x000fc60000011410 */
[----:B------:R-:W-:Y:S01]  /*01e0*/  IMAD.IADD R5, R7, 0x1, -R4 ;  /* 0x0000000107057824 */ /* 0x000fe200078e0a04 */
[----:B------:R-:W-:-:S03]  /*01f0*/  LOP3.LUT R4, R17, 0xfffffffe, RZ, 0xc0, !PT ;  /* 0xfffffffe11047812 */ /* 0x000fc600078ec0ff */
[----:B------:R-:W-:Y:S01]  /*0200*/  IMAD R6, R18, 0x20, R5 ;  /* 0x0000002012067824 */ /* 0x000fe200078e0205 */
[----:B------:R-:W-:Y:S01]  /*0210*/  ISETP.NE.AND P0, PT, R4, 0x4, PT ;  /* 0x000000040400780c */ /* 0x000fe20003f05270 */
[----:B------:R-:W-:-:S03]  /*0220*/  IMAD.SHL.U32 R5, R17, 0x10, RZ ;  /* 0x0000001011057824 */ /* 0x000fc600078e00ff */
[--C-:B---3--:R-:W-:Y:S02]  /*0230*/  SHF.R.S32.HI R2, RZ, 0x1f, R6.reuse ;  /* 0x0000001fff027819 */ /* 0x108fe40000011406 */
[----:B------:R-:W-:Y:S02]  /*0240*/  IADD3 R3, P1, R5, R6, RZ ;  /* 0x0000000605037210 */ /* 0x000fe40007f3e0ff */
[C---:B------:R-:W-:Y:S02]  /*0250*/  IADD3 R19, R5.reuse, -0x60, R6 ;  /* 0xffffffa005137810 */ /* 0x040fe40007ffe006 */
[----:B------:R-:W-:Y:S02]  /*0260*/  LEA.HI.X.SX32 R4, R5, R2, 0x1, P1 ;  /* 0x0000000205047211 */ /* 0x000fe400008f0eff */
[----:B------:R-:W-:Y:S01]  /*0270*/  LEA R2, P1, R3, UR6, 0x2 ;  /* 0x0000000603027c11 */ /* 0x000fe2000f8210ff */
[----:B-----5:R-:W-:-:S03]  /*0280*/  IMAD.WIDE R20, R19, 0x4, R20 ;  /* 0x0000000413147825 */ /* 0x020fc600078e0214 */
[----:B------:R-:W-:Y:S02]  /*0290*/  LEA.HI.X R3, R3, UR7, R4, 0x2, P1 ;  /* 0x0000000703037c11 */ /* 0x000fe400088f1404 */
[----:B------:R-:W-:Y:S01]  /*02a0*/  CS2R R4, SRZ ;  /* 0x0000000000047805 */ /* 0x000fe2000001ff00 */
[----:B------:R-:W-:Y:S01]  /*02b0*/  IMAD.MOV.U32 R24, RZ, RZ, RZ ;  /* 0x000000ffff187224 */ /* 0x000fe200078e00ff */
[----:B------:R-:W-:Y:S01]  /*02c0*/  CS2R R22, SRZ ;  /* 0x0000000000167805 */ /* 0x000fe2000001ff00 */
[----:B0-----:R-:W-:-:S03]  /*02d0*/  IMAD.WIDE R10, R17, 0x4, R10 ;  /* 0x00000004110a7825 */ /* 0x001fc600078e020a */
[----:B------:R-:W3:Y:S01]  /*02e0*/  @P3 LDG.E.64 R4, desc[UR4][R20.64] ;  /* 0x0000000414043981 */ /* 0x000ee2000c1e1b00 */
[----:B-1----:R-:W-:-:S03]  /*02f0*/  IMAD.WIDE R12, R17, 0x4, R12 ;  /* 0x00000004110c7825 */ /* 0x002fc600078e020c */
[----:B------:R-:W4:Y:S01]  /*0300*/  @P3 LDG.E.EL R24, desc[UR4][R10.64+-0x18] ;  /* 0xffffe8040a183981 */ /* 0x000f22000c2e1900 */
[----:B------:R-:W-:-:S03]  /*0310*/  IMAD.MOV.U32 R25, RZ, RZ, 0x3e800000 ;  /* 0x3e800000ff197424 */ /* 0x000fc600078e00ff */
[----:B------:R-:W5:Y:S01]  /*0320*/  @P3 LDG.E.EL R22, desc[UR4][R12.64+-0x18] ;  /* 0xffffe8040c163981 */ /* 0x000f62000c2e1900 */
[----:B------:R-:W-:Y:S01]  /*0330*/  IMAD.MOV.U32 R19, RZ, RZ, RZ ;  /* 0x000000ffff137224 */ /* 0x000fe200078e00ff */
[----:B------:R-:W-:Y:S02]  /*0340*/  LOP3.LUT R26, R16, 0xffffff80, RZ, 0xc0, !PT ;  /* 0xffffff80101a7812 */ /* 0x000fe400078ec0ff */
[----:B------:R0:W3:Y:S01]  /*0350*/  @P3 LDG.E.EL R23, desc[UR4][R10.64+-0x18] ;  /* 0xffffe8040a173981 */ /* 0x0000e2000c2e1900 */
[----:B------:R-:W-:-:S03]  /*0360*/  ISETP.GE.AND P1, PT, R17, 0x4, PT ;  /* 0x000000041100780c */ /* 0x000fc60003f26270 */
[----:B------:R-:W3:Y:S01]  /*0370*/  @P3 LDG.E.EL R19, desc[UR4][R12.64+-0x18] ;  /* 0xffffe8040c133981 */ /* 0x000ee2000c2e1900 */
[----:B0-----:R-:W-:Y:S01]  /*0380*/  IMAD.IADD R11, R7, 0x1, -R26 ;  /* 0x00000001070b7824 */ /* 0x001fe200078e0a1a */
[----:B------:R-:W-:-:S03]  /*0390*/  CS2R R16, SRZ ;  /* 0x0000000000107805 */ /* 0x000fc6000001ff00 */
[----:B------:R-:W-:Y:S01]  /*03a0*/  IMAD R11, R18, 0x40, R11 ;  /* 0x00000040120b7824 */ /* 0x000fe200078e020b */
[----:B--2---:R-:W-:Y:S02]  /*03b0*/  SEL R9, R8, RZ, P3 ;  /* 0x000000ff08097207 */ /* 0x004fe40001800000 */
[----:B------:R-:W-:-:S03]  /*03c0*/  SEL R0, R0, RZ, P3 ;  /* 0x000000ff00007207 */ /* 0x000fc60001800000 */
[----:B------:R-:W-:Y:S01]  /*03d0*/  FADD R6, R9, 9.9999997473787516356e-06 ;  /* 0x3727c5ac09067421 */ /* 0x000fe20000000000 */
[----:B------:R-:W-:Y:S01]  /*03e0*/  CS2R R8, SRZ ;  /* 0x0000000000087805 */ /* 0x000fe2000001ff00 */
[----:B------:R-:W-:-:S04]  /*03f0*/  FADD R0, R0, 9.9999997473787516356e-06 ;  /* 0x3727c5ac00007421 */ /* 0x000fc80000000000 */
[----:B------:R-:W0:Y:S01]  /*0400*/  MUFU.SQRT R6, R6 ;  /* 0x0000000600067308 */ /* 0x000e220000002000 */
[----:B------:R-:W2:Y:S04]  /*0410*/  @P3 LDG.E.EL R8, desc[UR4][R14.64+-0x18] ;  /* 0xffffe8040e083981 */ /* 0x000ea8000c2e1900 */
[----:B------:R1:W2:Y:S03]  /*0420*/  @P3 LDG.E.EL R9, desc[UR4][R14.64+-0x18] ;  /* 0xffffe8040e093981 */ /* 0x0002a6000c2e1900 */
[----:B------:R-:W1:Y:S01]  /*0430*/  MUFU.SQRT R0, R0 ;  /* 0x0000000000007308 */ /* 0x000e620000002000 */
[C---:B0-----:R-:W-:Y:S01]  /*0440*/  FSETP.GT.AND P5, PT, R6.reuse, 8.50705917302346158658e+37, PT ;  /* 0x7e8000000600780b */ /* 0x041fe20003fa4000 */
[----:B-1----:R-:W0:Y:S01]  /*0450*/  LDC.64 R14, c[0x0][0x210] ;  /* 0x00008400ff0e7b82 */ /* 0x002e220000000a00 */
[----:B------:R-:W-:-:S02]  /*0460*/  FSETP.GEU.AND P6, PT, R6, 1.175494350822287508e-38, PT ;  /* 0x008000000600780b */ /* 0x000fc40003fce000 */
[----:B------:R-:W-:Y:S02]  /*0470*/  FSETP.GT.AND P4, PT, R0, 8.50705917302346158658e+37, PT ;  /* 0x7e8000000000780b */ /* 0x000fe40003f84000 */
[----:B------:R-:W-:-:S07]  /*0480*/  FSEL R20, R25, 1, P5 ;  /* 0x3f80000019147808 */ /* 0x000fce0002800000 */
[----:B------:R-:W-:Y:S01]  /*0490*/  @P5 FMUL R6, R6, 0.25 ;  /* 0x3e80000006065820 */ /* 0x000fe20000400000 */
[----:B------:R-:W-:Y:S01]  /*04a0*/  ISETP.LT.AND P5, PT, R7, 0x200, !P0 ;  /* 0x000002000700780c */ /* 0x000fe200047a1270 */
[----:B------:R-:W-:Y:S02]  /*04b0*/  @!P6 FMUL R20, R20, 16777216 ;  /* 0x4b8000001414e820 */ /* 0x000fe40000400000 */
[----:B------:R-:W-:Y:S01]  /*04c0*/  @!P6 FMUL R6, R6, 16777216 ;  /* 0x4b8000000606e820 */ /* 0x000fe20000400000 */
[C---:B------:R-:W-:Y:S02]  /*04d0*/  FSETP.GEU.AND P6, PT, R0.reuse, 1.175494350822287508e-38, PT ;  /* 0x008000000000780b */ /* 0x040fe40003fce000 */
[----:B------:R-:W-:Y:S01]  /*04e0*/  FSEL R12, R25, 1, P4 ;  /* 0x3f800000190c7808 */ /* 0x000fe20002000000 */
[----:B------:R-:W-:Y:S01]  /*04f0*/  @P4 FMUL R0, R0, 0.25 ;  /* 0x3e80000000004820 */ /* 0x000fe20000400000 */
[----:B------:R-:W-:Y:S01]  /*0500*/  ISETP.LT.AND P4, PT, R7, 0x200, !P1 ;  /* 0x000002000700780c */ /* 0x000fe20004f81270 */
[----:B0-----:R-:W-:Y:S01]  /*0510*/  IMAD.WIDE R14, R11, 0x4, R14 ;  /* 0x000000040b0e7825 */ /* 0x001fe200078e020e */
[----:B------:R-:W-:-:S03]  /*0520*/  CS2R R10, SRZ ;  /* 0x00000000000a7805 */ /* 0x000fc6000001ff00 */
[----:B------:R0:W2:Y:S08]  /*0530*/  @P5 LDG.E.64 R16, desc[UR4][R2.64+-0x100] ;  /* 0xffff000402105981 */ /* 0x0000b0000c1e1b00 */
[----:B------:R-:W2:Y:S01]  /*0540*/  @P4 LDG.E.64 R10, desc[UR4][R14.64] ;  /* 0x000000040e0a4981 */ /* 0x000ea2000c1e1b00 */
[----:B------:R-:W1:Y:S01]  /*0550*/  MUFU.RCP R13, R6 ;  /* 0x00000006000d7308 */ /* 0x000e620000001000 */
[----:B------:R-:W-:Y:S01]  /*0560*/  @!P6 FMUL R0, R0, 16777216 ;  /* 0x4b8000000000e820 */ /* 0x000fe20000400000 */
[----:B---3--:R-:W-:-:S06]  /*0570*/  SEL R4, R4, RZ, P3 ;  /* 0x000000ff04047207 */ /* 0x008fcc0001800000 */
[----:B------:R4:W3:Y:S01]  /*0580*/  MUFU.RCP R21, R0 ;  /* 0x0000000000157308 */ /* 0x0008e20000001000 */
[----:B------:R-:W-:Y:S01]  /*0590*/  SEL R5, R5, RZ, P3 ;  /* 0x000000ff05057207 */ /* 0x000fe20001800000 */
[----:B------:R-:W-:Y:S01]  /*05a0*/  @!P6 FMUL R12, R12, 16777216 ;  /* 0x4b8000000c0ce820 */ /* 0x000fe20000400000 */
[----:B-----5:R-:W-:Y:S01]  /*05b0*/  SEL R22, R22, RZ, P3 ;  /* 0x000000ff16167207 */ /* 0x020fe20001800000 */
[----:B-1----:R-:W-:Y:S01]  /*05c0*/  FMUL R13, R13, R20 ;  /* 0x000000140d0d7220 */ /* 0x002fe20000400000 */
[----:B----4-:R-:W-:Y:S02]  /*05d0*/  SEL R0, R24, RZ, P3 ;  /* 0x000000ff18007207 */ /* 0x010fe40001800000 */
[----:B------:R-:W-:Y:S01]  /*05e0*/  SEL R23, R23, RZ, P3 ;  /* 0x000000ff17177207 */ /* 0x000fe20001800000 */
[----:B---3--:R-:W-:Y:S01]  /*05f0*/  FMUL R21, R21, R12 ;  /* 0x0000000c15157220 */ /* 0x008fe20000400000 */
[----:B------:R-:W-:Y:S02]  /*0600*/  SEL R19, R19, RZ, P3 ;  /* 0x000000ff13137207 */ /* 0x000fe40001800000 */
[----:B--2---:R-:W-:-:S05]  /*0610*/  SEL R25, R8, RZ, P3 ;  /* 0x000000ff08197207 */ /* 0x004fca0001800000 */
[----:B0-----:R-:W-:Y:S01]  /*0620*/  FADD R2, R4, -R25 ;  /* 0x8000001904027221 */ /* 0x001fe20000000000 */
[----:B------:R-:W-:-:S03]  /*0630*/  SEL R8, R9, RZ, P3 ;  /* 0x000000ff09087207 */ /* 0x000fc60001800000 */
[----:B------:R-:W-:Y:S02]  /*0640*/  FMUL R13, R2, R13 ;  /* 0x0000000d020d7220 */ /* 0x000fe40000400000 */
[----:B------:R-:W-:Y:S01]  /*0650*/  FADD R4, R5, -R8 ;  /* 0x8000000805047221 */ /* 0x000fe20000000000 */
[----:B------:R-:W0:Y:S01]  /*0660*/  LDC.64 R2, c[0x0][0x248] ;  /* 0x00009200ff027b82 */ /* 0x000e220000000a00 */
[----:B------:R-:W-:Y:S02]  /*0670*/  FFMA R0, R13, R0, R22 ;  /* 0x000000000d007223 */ /* 0x000fe40000000016 */
[----:B------:R-:W-:-:S03]  /*0680*/  FMUL R4, R4, R21 ;  /* 0x0000001504047220 */ /* 0x000fc60000400000 */
[----:B------:R-:W-:Y:S01]  /*0690*/  FSETP.GEU.AND P3, PT, R0, RZ, PT ;  /* 0x000000ff0000720b */ /* 0x000fe20003f6e000 */
[----:B------:R-:W-:-:S03]  /*06a0*/  FFMA R19, R4, R23, R19 ;  /* 0x0000001704137223 */ /* 0x000fc60000000013 */
[----:B------:R-:W-:Y:S02]  /*06b0*/  FSEL R0, R0, RZ, P3 ;  /* 0x000000ff00007208 */ /* 0x000fe40001800000 */
[----:B------:R-:W-:Y:S02]  /*06c0*/  ISETP.GE.AND P3, PT, R7, 0x200, PT ;  /* 0x000002000700780c */ /* 0x000fe40003f66270 */
[----:B------:R-:W-:-:S04]  /*06d0*/  FSETP.GEU.AND P6, PT, R19, RZ, PT ;  /* 0x000000ff1300720b */ /* 0x000fc80003fce000 */
[----:B------:R-:W-:Y:S02]  /*06e0*/  FSEL R19, R19, RZ, P6 ;  /* 0x000000ff13137208 */ /* 0x000fe40003000000 */
[----:B------:R-:W-:Y:S02]  /*06f0*/  SEL R16, R16, RZ, P5 ;  /* 0x000000ff10107207 */ /* 0x000fe40002800000 */
[----:B------:R-:W-:Y:S02]  /*0700*/  SEL R17, R17, RZ, P5 ;  /* 0x000000ff11117207 */ /* 0x000fe40002800000 */
[----:B------:R-:W-:Y:S02]  /*0710*/  @P0 SEL R16, R0, RZ, P2 ;  /* 0x000000ff00100207 */ /* 0x000fe40001000000 */
[----:B------:R-:W-:Y:S02]  /*0720*/  @P0 SEL R17, R19, RZ, P2 ;  /* 0x000000ff13110207 */ /* 0x000fe40001000000 */
[----:B------:R-:W-:-:S02]  /*0730*/  SEL R5, R10, RZ, P4 ;  /* 0x000000ff0a057207 */ /* 0x000fc40002000000 */
[----:B------:R-:W-:Y:S01]  /*0740*/  SEL R0, R11, RZ, P4 ;  /* 0x000000ff0b007207 */ /* 0x000fe20002000000 */
[----:B0-----:R-:W-:Y:S01]  /*0750*/  IMAD.WIDE R2, R7, 0x4, R2 ;  /* 0x0000000407027825 */ /* 0x001fe200078e0202 */
[----:B------:R-:W-:Y:S02]  /*0760*/  SEL R16, R5, R16, !P1 ;  /* 0x0000001005107207 */ /* 0x000fe40004800000 */
[----:B------:R-:W-:Y:S01]  /*0770*/  SEL R17, R0, R17, !P1 ;  /* 0x0000001100117207 */ /* 0x000fe20004800000 */
[----:B------:R-:W-:Y:S06]  /*0780*/  @P3 EXIT ;  /* 0x000000000000394d */ /* 0x000fec0003800000 */
[----:B------:R-:W-:Y:S01]  /*0790*/  STG.E.64 desc[UR4][R2.64], R16 ;  /* 0x0000001002007986 */ /* 0x000fe2000c101b04 */
[----:B------:R-:W-:Y:S05]  /*07a0*/  EXIT ;  /* 0x000000000000794d */ /* 0x000fea0003800000 */
.L_x_0:
[----:B------:R-:W-:-:S00]  /*07b0*/  BRA `(.L_x_0) ;  /* 0xfffffffc00fc7947 */ /* 0x000fc0000383ffff */
[----:B------:R-:W-:-:S00]  /*07c0*/  NOP ;  /* 0x0000000000007918 */ /* 0x000fc00000000000 */
        /* <DEDUP_REMOVED lines=11> */
.L_x_1:


//--------------------- .nv.global.init           --------------------------
	.section	.nv.global.init,"aw",@progbits
.nv.global.init:
	.type		_$_str,@object
	.size		_$_str,(_$_str_$_2 - _$_str)
_$_str:
        /*0000*/ 	.byte	0x5f, 0x5f, 0x43, 0x55, 0x44, 0x41, 0x5f, 0x46, 0x54, 0x5a, 0x00
	.type		_$_str_$_2,@object
	.size		_$_str_$_2,(.L_1 - _$_str_$_2)
_$_str_$_2:
        /*000b*/ 	.byte	0x5f, 0x5f, 0x43, 0x55, 0x44, 0x41, 0x5f, 0x50, 0x52, 0x45, 0x43, 0x5f, 0x53, 0x51, 0x52, 0x54
        /*001b*/ 	.byte	0x00
.L_1:


//--------------------- .nv.constant0.triton_poi_fused_cat_2 --------------------------
	.section	.nv.constant0.triton_poi_fused_cat_2,"a",@progbits
	.sectionflags	@""
	.align	4
.nv.constant0.triton_poi_fused_cat_2:
	.zero		596
